//
// Generated by NVIDIA NVVM Compiler
//
// Compiler Build ID: CL-36424714
// Cuda compilation tools, release 13.0, V13.0.88
// Based on NVVM 20.0.0
//

.version 9.0
.target sm_100
.address_size 64

	// .globl	_Z13simple_reducePfS_

.visible .entry _Z13simple_reducePfS_(
	.param .u64 .ptr .align 1 _Z13simple_reducePfS__param_0,
	.param .u64 .ptr .align 1 _Z13simple_reducePfS__param_1
)
{
	.reg .pred 	%p<4>;
	.reg .b32 	%r<10>;
	.reg .b32 	%f<5>;
	.reg .b64 	%rd<9>;

	ld.param.u64 	%rd4, [_Z13simple_reducePfS__param_0];
	ld.param.u64 	%rd3, [_Z13simple_reducePfS__param_1];
	cvta.to.global.u64 	%rd1, %rd4;
	mov.u32 	%r1, %tid.x;
	shl.b32 	%r6, %r1, 1;
	mov.u32 	%r2, %ntid.x;
	mul.wide.u32 	%rd5, %r6, 4;
	add.s64 	%rd2, %rd1, %rd5;
	mov.b32 	%r9, 1;
$L__BB0_1:
	add.s32 	%r7, %r9, -1;
	and.b32  	%r8, %r7, %r1;
	setp.ne.s32 	%p1, %r8, 0;
	@%p1 bra 	$L__BB0_3;
	mul.wide.s32 	%rd6, %r9, 4;
	add.s64 	%rd7, %rd2, %rd6;
	ld.global.f32 	%f1, [%rd7];
	ld.global.f32 	%f2, [%rd2];
	add.f32 	%f3, %f1, %f2;
	st.global.f32 	[%rd2], %f3;
$L__BB0_3:
	bar.sync 	0;
	shl.b32 	%r9, %r9, 1;
	setp.le.u32 	%p2, %r9, %r2;
	@%p2 bra 	$L__BB0_1;
	setp.ne.s32 	%p3, %r1, 0;
	@%p3 bra 	$L__BB0_6;
	ld.global.f32 	%f4, [%rd1];
	cvta.to.global.u64 	%rd8, %rd3;
	st.global.f32 	[%rd8], %f4;
$L__BB0_6:
	ret;

}


// ===== COMPILED SASS (sm_100) =====

	.target	sm_100

	.elftype	@"ET_EXEC"


//--------------------- .note.nv.tkinfo           --------------------------
	.section	.note.nv.tkinfo,"",@"SHT_NOTE"
	.sectionflags	@"SHF_NOTE_NV_TKINFO"
	.tkinfo
        /*0018*/ 	.word	0x00000002
        /*0030*/ 	.string	""
        /*0030*/ 	.string	"ptxas"
        /*0030*/ 	.string	"Cuda compilation tools, release 13.0, V13.0.88"
        /*0030*/ 	.string	"Build cuda_13.0.r13.0/compiler.36424714_0"
        /*0030*/ 	.string	"-arch sm_100 -m 64 "



//--------------------- .note.nv.cuinfo           --------------------------
	.section	.note.nv.cuinfo,"",@"SHT_NOTE"
	.sectionflags	@"SHF_NOTE_NV_CUINFO"
        /*0018*/ 	.short	0x0002
        /*001a*/ 	.short	0x0064
        /*001c*/ 	.short	0x0082
	.zero		2


//--------------------- .nv.info                  --------------------------
	.section	.nv.info,"",@"SHT_CUDA_INFO"
	.align	4


	//----- nvinfo : EIATTR_REGCOUNT
	.align		4
        /*0000*/ 	.byte	0x04, 0x2f
        /*0002*/ 	.short	(.L_1 - .L_0)
	.align		4
.L_0:
        /*0004*/ 	.word	index@(_Z13simple_reducePfS_)
        /*0008*/ 	.word	0x0000000e


	//----- nvinfo : EIATTR_FRAME_SIZE
	.align		4
.L_1:
        /*000c*/ 	.byte	0x04, 0x11
        /*000e*/ 	.short	(.L_3 - .L_2)
	.align		4
.L_2:
        /*0010*/ 	.word	index@(_Z13simple_reducePfS_)
        /*0014*/ 	.word	0x00000000


	//----- nvinfo : EIATTR_MIN_STACK_SIZE
	.align		4
.L_3:
        /*0018*/ 	.byte	0x04, 0x12
        /*001a*/ 	.short	(.L_5 - .L_4)
	.align		4
.L_4:
        /*001c*/ 	.word	index@(_Z13simple_reducePfS_)
        /*0020*/ 	.word	0x00000000
.L_5:


//--------------------- .nv.compat                --------------------------
	.section	.nv.compat,"",@"SHT_CUDA_COMPAT_INFO"
	.align	4
        /*0000*/ 	.byte	0x02, 0x09, 0x00, 0x00, 0x02, 0x02, 0x01, 0x00, 0x02, 0x05, 0x05, 0x00, 0x03, 0x07, 0x01, 0x01
        /*0010*/ 	.byte	0x02, 0x03, 0x00, 0x00, 0x02, 0x06, 0x01, 0x00, 0x04, 0x0b, 0x08, 0x00, 0x09, 0x00, 0x00, 0x00
        /*0020*/ 	.byte	0x00, 0x00, 0x00, 0x00


//--------------------- .nv.info._Z13simple_reducePfS_ --------------------------
	.section	.nv.info._Z13simple_reducePfS_,"",@"SHT_CUDA_INFO"
	.sectionflags	@""
	.align	4


	//----- nvinfo : EIATTR_CUDA_API_VERSION
	.align		4
        /*0000*/ 	.byte	0x04, 0x37
        /*0002*/ 	.short	(.L_7 - .L_6)
.L_6:
        /*0004*/ 	.word	0x00000082


	//----- nvinfo : EIATTR_KPARAM_INFO
	.align		4
.L_7:
        /*0008*/ 	.byte	0x04, 0x17
        /*000a*/ 	.short	(.L_9 - .L_8)
.L_8:
        /*000c*/ 	.word	0x00000000
        /*0010*/ 	.short	0x0001
        /*0012*/ 	.short	0x0008
        /*0014*/ 	.byte	0x00, 0xf5, 0x21, 0x00


	//----- nvinfo : EIATTR_KPARAM_INFO
	.align		4
.L_9:
        /*0018*/ 	.byte	0x04, 0x17
        /*001a*/ 	.short	(.L_11 - .L_10)
.L_10:
        /*001c*/ 	.word	0x00000000
        /*0020*/ 	.short	0x0000
        /*0022*/ 	.short	0x0000
        /*0024*/ 	.byte	0x00, 0xf5, 0x21, 0x00


	//----- nvinfo : EIATTR_SPARSE_MMA_MASK
	.align		4
.L_11:
        /*0028*/ 	.byte	0x03, 0x50
        /*002a*/ 	.short	0x0000


	//----- nvinfo : EIATTR_MAXREG_COUNT
	.align		4
        /*002c*/ 	.byte	0x03, 0x1b
        /*002e*/ 	.short	0x00ff


	//----- nvinfo : EIATTR_NUM_BARRIERS
	.align		4
        /*0030*/ 	.byte	0x02, 0x4c
        /*0032*/ 	.byte	0x01
	.zero		1


	//----- nvinfo : EIATTR_MERCURY_ISA_VERSION
	.align		4
        /*0034*/ 	.byte	0x03, 0x5f
        /*0036*/ 	.short	0x0101


	//----- nvinfo : EIATTR_VRC_CTA_INIT_COUNT
	.align		4
        /*0038*/ 	.byte	0x02, 0x4a
	.zero		1
	.zero		1


	//----- nvinfo : EIATTR_EXIT_INSTR_OFFSETS
	.align		4
        /*003c*/ 	.byte	0x04, 0x1c
        /*003e*/ 	.short	(.L_13 - .L_12)


	//   ....[0]....
.L_12:
        /*0040*/ 	.word	0x00000170


	//   ....[1]....
        /*0044*/ 	.word	0x000001c0


	//----- nvinfo : EIATTR_CRS_STACK_SIZE
	.align		4
.L_13:
        /*0048*/ 	.byte	0x04, 0x1e
        /*004a*/ 	.short	(.L_15 - .L_14)
.L_14:
        /*004c*/ 	.word	0x00000000


	//----- nvinfo : EIATTR_CBANK_PARAM_SIZE
	.align		4
.L_15:
        /*0050*/ 	.byte	0x03, 0x19
        /*0052*/ 	.short	0x0010


	//----- nvinfo : EIATTR_PARAM_CBANK
	.align		4
        /*0054*/ 	.byte	0x04, 0x0a
        /*0056*/ 	.short	(.L_17 - .L_16)
	.align		4
.L_16:
        /*0058*/ 	.word	index@(.nv.constant0._Z13simple_reducePfS_)
        /*005c*/ 	.short	0x0380
        /*005e*/ 	.short	0x0010


	//----- nvinfo : EIATTR_SW_WAR
	.align		4
.L_17:
        /*0060*/ 	.byte	0x04, 0x36
        /*0062*/ 	.short	(.L_19 - .L_18)
.L_18:
        /*0064*/ 	.word	0x00000008
.L_19:


//--------------------- .nv.callgraph             --------------------------
	.section	.nv.callgraph,"",@"SHT_CUDA_CALLGRAPH"
	.align	4
	.sectionentsize	8
	.align		4
        /*0000*/ 	.word	0x00000000
	.align		4
        /*0004*/ 	.word	0xffffffff
	.align		4
        /*0008*/ 	.word	0x00000000
	.align		4
        /*000c*/ 	.word	0xfffffffe
	.align		4
        /*0010*/ 	.word	0x00000000
	.align		4
        /*0014*/ 	.word	0xfffffffd
	.align		4
        /*0018*/ 	.word	0x00000000
	.align		4
        /*001c*/ 	.word	0xfffffffc


//--------------------- .text._Z13simple_reducePfS_ --------------------------
	.section	.text._Z13simple_reducePfS_,"ax",@progbits
	.align	128
        .global         _Z13simple_reducePfS_
        .type           _Z13simple_reducePfS_,@function
        .size           _Z13simple_reducePfS_,(.L_x_4 - _Z13simple_reducePfS_)
        .other          _Z13simple_reducePfS_,@"STO_CUDA_ENTRY STV_DEFAULT"
_Z13simple_reducePfS_:
.text._Z13simple_reducePfS_:
[----:B------:R-:W-:Y:S01]  /*0000*/  LDC R1, c[0x0][0x37c] ;  /* 0x0000df00ff017b82 */ /* 0x000fe20000000800 */
[----:B------:R-:W0:Y:S07]  /*0010*/  S2R R11, SR_TID.X ;  /* 0x00000000000b7919 */ /* 0x000e2e0000002100 */
[----:B------:R-:W1:Y:S01]  /*0020*/  LDC.64 R2, c[0x0][0x380] ;  /* 0x0000e000ff027b82 */ /* 0x000e620000000a00 */
[----:B------:R-:W-:Y:S01]  /*0030*/  IMAD.MOV.U32 R7, RZ, RZ, 0x1 ;  /* 0x00000001ff077424 */ /* 0x000fe200078e00ff */
[----:B------:R-:W2:Y:S01]  /*0040*/  LDCU.64 UR4, c[0x0][0x358] ;  /* 0x00006b00ff0477ac */ /* 0x000ea20008000a00 */
[----:B------:R-:W3:Y:S01]  /*0050*/  LDCU UR6, c[0x0][0x360] ;  /* 0x00006c00ff0677ac */ /* 0x000ee20008000800 */
[----:B0-----:R-:W-:-:S04]  /*0060*/  IMAD.SHL.U32 R5, R11, 0x2, RZ ;  /* 0x000000020b057824 */ /* 0x001fc800078e00ff */
[----:B-123--:R-:W-:-:S07]  /*0070*/  IMAD.WIDE.U32 R2, R5, 0x4, R2 ;  /* 0x0000000405027825 */ /* 0x00efce00078e0002 */
.L_x_2:
[----:B------:R-:W-:Y:S01]  /*0080*/  IADD3 R0, PT, PT, R7, -0x1, RZ ;  /* 0xffffffff07007810 */ /* 0x000fe20007ffe0ff */
[----:B------:R-:W-:Y:S03]  /*0090*/  BSSY.RECONVERGENT B0, `(.L_x_0) ;  /* 0x0000008000007945 */ /* 0x000fe60003800200 */
[----:B------:R-:W-:-:S13]  /*00a0*/  LOP3.LUT P0, RZ, R0, R11, RZ, 0xc0, !PT ;  /* 0x0000000b00ff7212 */ /* 0x000fda000780c0ff */
[----:B0-----:R-:W-:Y:S05]  /*00b0*/  @P0 BRA `(.L_x_1) ;  /* 0x0000000000140947 */ /* 0x001fea0003800000 */
[----:B------:R-:W-:Y:S01]  /*00c0*/  IMAD.WIDE R4, R7, 0x4, R2 ;  /* 0x0000000407047825 */ /* 0x000fe200078e0202 */
[----:B------:R-:W2:Y:S05]  /*00d0*/  LDG.E R9, desc[UR4][R2.64] ;  /* 0x0000000402097981 */ /* 0x000eaa000c1e1900 */
[----:B------:R-:W2:Y:S02]  /*00e0*/  LDG.E R4, desc[UR4][R4.64] ;  /* 0x0000000404047981 */ /* 0x000ea4000c1e1900 */
[----:B--2---:R-:W-:-:S05]  /*00f0*/  FADD R9, R4, R9 ;  /* 0x0000000904097221 */ /* 0x004fca0000000000 */
[----:B------:R0:W-:Y:S02]  /*0100*/  STG.E desc[UR4][R2.64], R9 ;  /* 0x0000000902007986 */ /* 0x0001e4000c101904 */
.L_x_1:
[----:B------:R-:W-:Y:S05]  /*0110*/  BSYNC.RECONVERGENT B0 ;  /* 0x0000000000007941 */ /* 0x000fea0003800200 */
.L_x_0:
[----:B------:R-:W-:Y:S01]  /*0120*/  SHF.L.U32 R7, R7, 0x1, RZ ;  /* 0x0000000107077819 */ /* 0x000fe200000006ff */
[----:B------:R-:W-:Y:S03]  /*0130*/  BAR.SYNC.DEFER_BLOCKING 0x0 ;  /* 0x0000000000007b1d */ /* 0x000fe60000010000 */
[----:B------:R-:W-:-:S13]  /*0140*/  ISETP.GT.U32.AND P0, PT, R7, UR6, PT ;  /* 0x0000000607007c0c */ /* 0x000fda000bf04070 */
[----:B------:R-:W-:Y:S05]  /*0150*/  @!P0 BRA `(.L_x_2) ;  /* 0xfffffffc00c88947 */ /* 0x000fea000383ffff */
[----:B------:R-:W-:-:S13]  /*0160*/  ISETP.NE.AND P0, PT, R11, RZ, PT ;  /* 0x000000ff0b00720c */ /* 0x000fda0003f05270 */
[----:B------:R-:W-:Y:S05]  /*0170*/  @P0 EXIT ;  /* 0x000000000000094d */ /* 0x000fea0003800000 */
[----:B0-----:R-:W0:Y:S02]  /*0180*/  LDC.64 R2, c[0x0][0x380] ;  /* 0x0000e000ff027b82 */ /* 0x001e240000000a00 */
[----:B0-----:R-:W2:Y:S06]  /*0190*/  LDG.E R3, desc[UR4][R2.64] ;  /* 0x0000000402037981 */ /* 0x001eac000c1e1900 */
[----:B------:R-:W2:Y:S02]  /*01a0*/  LDC.64 R4, c[0x0][0x388] ;  /* 0x0000e200ff047b82 */ /* 0x000ea40000000a00 */
[----:B--2---:R-:W-:Y:S01]  /*01b0*/  STG.E desc[UR4][R4.64], R3 ;  /* 0x0000000304007986 */ /* 0x004fe2000c101904 */
[----:B------:R-:W-:Y:S05]  /*01c0*/  EXIT ;  /* 0x000000000000794d */ /* 0x000fea0003800000 */
.L_x_3:
[----:B------:R-:W-:-:S00]  /*01d0*/  BRA `(.L_x_3) ;  /* 0xfffffffc00fc7947 */ /* 0x000fc0000383ffff */
[----:B------:R-:W-:-:S00]  /*01e0*/  NOP ;  /* 0x0000000000007918 */ /* 0x000fc00000000000 */
        /* <DEDUP_REMOVED lines=9> */
.L_x_4:


//--------------------- .nv.shared.reserved.0     --------------------------
	.section	.nv.shared.reserved.0,"aw",@nobits
	.weak		__nv_reservedSMEM_offset_0_alias
	.size		__nv_reservedSMEM_offset_0_alias, 0, 64
	.other		__nv_reservedSMEM_offset_0_alias,@"STO_CUDA_RESERVED_SHARED STV_DEFAULT"
__nv_reservedSMEM_offset_0_alias:
	.zero		0
	.zero		64


//--------------------- .nv.constant0._Z13simple_reducePfS_ --------------------------
	.section	.nv.constant0._Z13simple_reducePfS_,"a",@progbits
	.sectionflags	@""
	.align	4
.nv.constant0._Z13simple_reducePfS_:
	.zero		912


//--------------------- SYMBOLS --------------------------

	.type		.nv.reservedSmem.offset0,@object
	.size		.nv.reservedSmem.offset0,0x4
